//
// Generated by NVIDIA NVVM Compiler
//
// Compiler Build ID: CL-36424714
// Cuda compilation tools, release 13.0, V13.0.88
// Based on NVVM 20.0.0
//

.version 9.0
.target sm_100
.address_size 64

	// .globl	_Z6smem_1Pj
// _ZZ6smem_1PjE4smem has been demoted
// _ZZ8smem_1_2PjE4smem has been demoted
// _ZZ6smem_2PjE4smem has been demoted
// _ZZ6smem_3PjE4smem has been demoted
// _ZZ6smem_4PjE4smem has been demoted
// _ZZ6smem_5PjE4smem has been demoted
// _ZZ6smem_6PjE4smem has been demoted

.visible .entry _Z6smem_1Pj(
	.param .u64 .ptr .align 1 _Z6smem_1Pj_param_0
)
{
	.reg .pred 	%p<2>;
	.reg .b32 	%r<9>;
	.reg .b64 	%rd<5>;
	// demoted variable
	.shared .align 4 .b8 _ZZ6smem_1PjE4smem[512];
	ld.param.u64 	%rd1, [_Z6smem_1Pj_param_0];
	mov.u32 	%r1, %tid.x;
	shl.b32 	%r3, %r1, 2;
	mov.u32 	%r4, _ZZ6smem_1PjE4smem;
	add.s32 	%r2, %r4, %r3;
	st.shared.u32 	[%r2], %r1;
	st.shared.u32 	[%r2+128], %r1;
	st.shared.u32 	[%r2+256], %r1;
	st.shared.u32 	[%r2+384], %r1;
	bar.sync 	0;
	setp.gt.u32 	%p1, %r1, 15;
	@%p1 bra 	$L__BB0_2;
	cvta.to.global.u64 	%rd2, %rd1;
	mul.wide.u32 	%rd3, %r1, 8;
	add.s64 	%rd4, %rd2, %rd3;
	add.s32 	%r6, %r2, %r3;
	ld.shared.v2.u32 	{%r7, %r8}, [%r6];
	st.global.v2.u32 	[%rd4], {%r7, %r8};
$L__BB0_2:
	ret;

}
	// .globl	_Z8smem_1_2Pj
.visible .entry _Z8smem_1_2Pj(
	.param .u64 .ptr .align 1 _Z8smem_1_2Pj_param_0
)
{
	.reg .b32 	%r<8>;
	.reg .b64 	%rd<5>;
	// demoted variable
	.shared .align 4 .b8 _ZZ8smem_1_2PjE4smem[512];
	ld.param.u64 	%rd1, [_Z8smem_1_2Pj_param_0];
	mov.u32 	%r1, %tid.x;
	shl.b32 	%r2, %r1, 2;
	mov.u32 	%r3, _ZZ8smem_1_2PjE4smem;
	add.s32 	%r4, %r3, %r2;
	st.shared.u32 	[%r4], %r1;
	st.shared.u32 	[%r4+128], %r1;
	st.shared.u32 	[%r4+256], %r1;
	st.shared.u32 	[%r4+384], %r1;
	cvta.to.global.u64 	%rd2, %rd1;
	bar.sync 	0;
	mul.wide.u32 	%rd3, %r1, 8;
	add.s64 	%rd4, %rd2, %rd3;
	add.s32 	%r5, %r4, %r2;
	ld.shared.v2.u32 	{%r6, %r7}, [%r5];
	st.global.v2.u32 	[%rd4], {%r6, %r7};
	ret;

}
	// .globl	_Z6smem_2Pj
.visible .entry _Z6smem_2Pj(
	.param .u64 .ptr .align 1 _Z6smem_2Pj_param_0
)
{
	.reg .pred 	%p<5>;
	.reg .b32 	%r<11>;
	.reg .b64 	%rd<5>;
	// demoted variable
	.shared .align 4 .b8 _ZZ6smem_2PjE4smem[512];
	ld.param.u64 	%rd1, [_Z6smem_2Pj_param_0];
	mov.u32 	%r1, %tid.x;
	shl.b32 	%r2, %r1, 2;
	mov.u32 	%r3, _ZZ6smem_2PjE4smem;
	add.s32 	%r4, %r3, %r2;
	st.shared.u32 	[%r4], %r1;
	st.shared.u32 	[%r4+128], %r1;
	st.shared.u32 	[%r4+256], %r1;
	st.shared.u32 	[%r4+384], %r1;
	bar.sync 	0;
	setp.gt.u32 	%p1, %r1, 14;
	setp.ne.s32 	%p2, %r1, 16;
	and.pred  	%p3, %p1, %p2;
	@%p3 bra 	$L__BB2_2;
	setp.eq.s32 	%p4, %r1, 16;
	cvta.to.global.u64 	%rd2, %rd1;
	mul.wide.u32 	%rd3, %r1, 8;
	add.s64 	%rd4, %rd2, %rd3;
	selp.b32 	%r5, 15, %r1, %p4;
	shl.b32 	%r6, %r5, 3;
	add.s32 	%r8, %r3, %r6;
	ld.shared.v2.u32 	{%r9, %r10}, [%r8];
	st.global.v2.u32 	[%rd4], {%r9, %r10};
$L__BB2_2:
	ret;

}
	// .globl	_Z6smem_3Pj
.visible .entry _Z6smem_3Pj(
	.param .u64 .ptr .align 1 _Z6smem_3Pj_param_0
)
{
	.reg .b32 	%r<9>;
	.reg .b64 	%rd<5>;
	// demoted variable
	.shared .align 4 .b8 _ZZ6smem_3PjE4smem[512];
	ld.param.u64 	%rd1, [_Z6smem_3Pj_param_0];
	mov.u32 	%r1, %tid.x;
	shl.b32 	%r2, %r1, 2;
	mov.u32 	%r3, _ZZ6smem_3PjE4smem;
	add.s32 	%r4, %r3, %r2;
	st.shared.u32 	[%r4], %r1;
	st.shared.u32 	[%r4+128], %r1;
	st.shared.u32 	[%r4+256], %r1;
	st.shared.u32 	[%r4+384], %r1;
	cvta.to.global.u64 	%rd2, %rd1;
	bar.sync 	0;
	mul.wide.u32 	%rd3, %r1, 8;
	add.s64 	%rd4, %rd2, %rd3;
	and.b32  	%r5, %r2, 4088;
	add.s32 	%r6, %r3, %r5;
	ld.shared.v2.u32 	{%r7, %r8}, [%r6];
	st.global.v2.u32 	[%rd4], {%r7, %r8};
	ret;

}
	// .globl	_Z6smem_4Pj
.visible .entry _Z6smem_4Pj(
	.param .u64 .ptr .align 1 _Z6smem_4Pj_param_0
)
{
	.reg .pred 	%p<2>;
	.reg .b32 	%r<12>;
	.reg .b64 	%rd<5>;
	// demoted variable
	.shared .align 4 .b8 _ZZ6smem_4PjE4smem[512];
	ld.param.u64 	%rd1, [_Z6smem_4Pj_param_0];
	mov.u32 	%r1, %tid.x;
	shl.b32 	%r2, %r1, 2;
	mov.u32 	%r3, _ZZ6smem_4PjE4smem;
	add.s32 	%r4, %r3, %r2;
	st.shared.u32 	[%r4], %r1;
	st.shared.u32 	[%r4+128], %r1;
	st.shared.u32 	[%r4+256], %r1;
	st.shared.u32 	[%r4+384], %r1;
	bar.sync 	0;
	setp.lt.u32 	%p1, %r1, 16;
	shr.u32 	%r5, %r1, 1;
	and.b32  	%r6, %r1, 1021;
	selp.b32 	%r7, %r5, %r6, %p1;
	cvta.to.global.u64 	%rd2, %rd1;
	mul.wide.u32 	%rd3, %r1, 8;
	add.s64 	%rd4, %rd2, %rd3;
	shl.b32 	%r8, %r7, 3;
	add.s32 	%r9, %r3, %r8;
	ld.shared.v2.u32 	{%r10, %r11}, [%r9];
	st.global.v2.u32 	[%rd4], {%r10, %r11};
	ret;

}
	// .globl	_Z6smem_5Pj
.visible .entry _Z6smem_5Pj(
	.param .u64 .ptr .align 1 _Z6smem_5Pj_param_0
)
{
	.reg .b32 	%r<10>;
	.reg .b64 	%rd<5>;
	// demoted variable
	.shared .align 4 .b8 _ZZ6smem_5PjE4smem[512];
	ld.param.u64 	%rd1, [_Z6smem_5Pj_param_0];
	mov.u32 	%r1, %tid.x;
	shl.b32 	%r2, %r1, 2;
	mov.u32 	%r3, _ZZ6smem_5PjE4smem;
	add.s32 	%r4, %r3, %r2;
	st.shared.u32 	[%r4], %r1;
	st.shared.u32 	[%r4+128], %r1;
	st.shared.u32 	[%r4+256], %r1;
	st.shared.u32 	[%r4+384], %r1;
	cvta.to.global.u64 	%rd2, %rd1;
	bar.sync 	0;
	mul.wide.u32 	%rd3, %r1, 8;
	add.s64 	%rd4, %rd2, %rd3;
	shl.b32 	%r5, %r1, 3;
	and.b32  	%r6, %r5, 120;
	add.s32 	%r7, %r3, %r6;
	ld.shared.v2.u32 	{%r8, %r9}, [%r7];
	st.global.v2.u32 	[%rd4], {%r8, %r9};
	ret;

}
	// .globl	_Z6smem_6Pj
.visible .entry _Z6smem_6Pj(
	.param .u64 .ptr .align 1 _Z6smem_6Pj_param_0
)
{
	.reg .b32 	%r<8>;
	.reg .b64 	%rd<5>;
	// demoted variable
	.shared .align 4 .b8 _ZZ6smem_6PjE4smem[512];
	ld.param.u64 	%rd1, [_Z6smem_6Pj_param_0];
	mov.u32 	%r1, %tid.x;
	shl.b32 	%r2, %r1, 2;
	mov.u32 	%r3, _ZZ6smem_6PjE4smem;
	add.s32 	%r4, %r3, %r2;
	st.shared.u32 	[%r4], %r1;
	st.shared.u32 	[%r4+128], %r1;
	st.shared.u32 	[%r4+256], %r1;
	st.shared.u32 	[%r4+384], %r1;
	cvta.to.global.u64 	%rd2, %rd1;
	bar.sync 	0;
	mul.wide.u32 	%rd3, %r1, 8;
	add.s64 	%rd4, %rd2, %rd3;
	add.s32 	%r5, %r4, %r2;
	ld.shared.v2.u32 	{%r6, %r7}, [%r5];
	st.global.v2.u32 	[%rd4], {%r6, %r7};
	ret;

}


// ===== COMPILED SASS (sm_100) =====

	.target	sm_100

	.elftype	@"ET_EXEC"


//--------------------- .note.nv.tkinfo           --------------------------
	.section	.note.nv.tkinfo,"",@"SHT_NOTE"
	.sectionflags	@"SHF_NOTE_NV_TKINFO"
	.tkinfo
        /*0018*/ 	.word	0x00000002
        /*0030*/ 	.string	""
        /*0030*/ 	.string	"ptxas"
        /*0030*/ 	.string	"Cuda compilation tools, release 13.0, V13.0.88"
        /*0030*/ 	.string	"Build cuda_13.0.r13.0/compiler.36424714_0"
        /*0030*/ 	.string	"-arch sm_100 -m 64 "



//--------------------- .note.nv.cuinfo           --------------------------
	.section	.note.nv.cuinfo,"",@"SHT_NOTE"
	.sectionflags	@"SHF_NOTE_NV_CUINFO"
        /*0018*/ 	.short	0x0002
        /*001a*/ 	.short	0x0064
        /*001c*/ 	.short	0x0082
	.zero		2


//--------------------- .nv.info                  --------------------------
	.section	.nv.info,"",@"SHT_CUDA_INFO"
	.align	4


	//----- nvinfo : EIATTR_REGCOUNT
	.align		4
        /*0000*/ 	.byte	0x04, 0x2f
        /*0002*/ 	.short	(.L_1 - .L_0)
	.align		4
.L_0:
        /*0004*/ 	.word	index@(_Z6smem_1Pj)
        /*0008*/ 	.word	0x0000000a


	//----- nvinfo : EIATTR_FRAME_SIZE
	.align		4
.L_1:
        /*000c*/ 	.byte	0x04, 0x11
        /*000e*/ 	.short	(.L_3 - .L_2)
	.align		4
.L_2:
        /*0010*/ 	.word	index@(_Z6smem_1Pj)
        /*0014*/ 	.word	0x00000000


	//----- nvinfo : EIATTR_REGCOUNT
	.align		4
.L_3:
        /*0018*/ 	.byte	0x04, 0x2f
        /*001a*/ 	.short	(.L_5 - .L_4)
	.align		4
.L_4:
        /*001c*/ 	.word	index@(_Z8smem_1_2Pj)
        /*0020*/ 	.word	0x0000000a


	//----- nvinfo : EIATTR_FRAME_SIZE
	.align		4
.L_5:
        /*0024*/ 	.byte	0x04, 0x11
        /*0026*/ 	.short	(.L_7 - .L_6)
	.align		4
.L_6:
        /*0028*/ 	.word	index@(_Z8smem_1_2Pj)
        /*002c*/ 	.word	0x00000000


	//----- nvinfo : EIATTR_REGCOUNT
	.align		4
.L_7:
        /*0030*/ 	.byte	0x04, 0x2f
        /*0032*/ 	.short	(.L_9 - .L_8)
	.align		4
.L_8:
        /*0034*/ 	.word	index@(_Z6smem_2Pj)
        /*0038*/ 	.word	0x0000000a


	//----- nvinfo : EIATTR_FRAME_SIZE
	.align		4
.L_9:
        /*003c*/ 	.byte	0x04, 0x11
        /*003e*/ 	.short	(.L_11 - .L_10)
	.align		4
.L_10:
        /*0040*/ 	.word	index@(_Z6smem_2Pj)
        /*0044*/ 	.word	0x00000000


	//----- nvinfo : EIATTR_REGCOUNT
	.align		4
.L_11:
        /*0048*/ 	.byte	0x04, 0x2f
        /*004a*/ 	.short	(.L_13 - .L_12)
	.align		4
.L_12:
        /*004c*/ 	.word	index@(_Z6smem_3Pj)
        /*0050*/ 	.word	0x0000000a


	//----- nvinfo : EIATTR_FRAME_SIZE
	.align		4
.L_13:
        /*0054*/ 	.byte	0x04, 0x11
        /*0056*/ 	.short	(.L_15 - .L_14)
	.align		4
.L_14:
        /*0058*/ 	.word	index@(_Z6smem_3Pj)
        /*005c*/ 	.word	0x00000000


	//----- nvinfo : EIATTR_REGCOUNT
	.align		4
.L_15:
        /*0060*/ 	.byte	0x04, 0x2f
        /*0062*/ 	.short	(.L_17 - .L_16)
	.align		4
.L_16:
        /*0064*/ 	.word	index@(_Z6smem_4Pj)
        /*0068*/ 	.word	0x0000000a


	//----- nvinfo : EIATTR_FRAME_SIZE
	.align		4
.L_17:
        /*006c*/ 	.byte	0x04, 0x11
        /*006e*/ 	.short	(.L_19 - .L_18)
	.align		4
.L_18:
        /*0070*/ 	.word	index@(_Z6smem_4Pj)
        /*0074*/ 	.word	0x00000000


	//----- nvinfo : EIATTR_REGCOUNT
	.align		4
.L_19:
        /*0078*/ 	.byte	0x04, 0x2f
        /*007a*/ 	.short	(.L_21 - .L_20)
	.align		4
.L_20:
        /*007c*/ 	.word	index@(_Z6smem_5Pj)
        /*0080*/ 	.word	0x0000000a


	//----- nvinfo : EIATTR_FRAME_SIZE
	.align		4
.L_21:
        /*0084*/ 	.byte	0x04, 0x11
        /*0086*/ 	.short	(.L_23 - .L_22)
	.align		4
.L_22:
        /*0088*/ 	.word	index@(_Z6smem_5Pj)
        /*008c*/ 	.word	0x00000000


	//----- nvinfo : EIATTR_REGCOUNT
	.align		4
.L_23:
        /*0090*/ 	.byte	0x04, 0x2f
        /*0092*/ 	.short	(.L_25 - .L_24)
	.align		4
.L_24:
        /*0094*/ 	.word	index@(_Z6smem_6Pj)
        /*0098*/ 	.word	0x0000000a


	//----- nvinfo : EIATTR_FRAME_SIZE
	.align		4
.L_25:
        /*009c*/ 	.byte	0x04, 0x11
        /*009e*/ 	.short	(.L_27 - .L_26)
	.align		4
.L_26:
        /*00a0*/ 	.word	index@(_Z6smem_6Pj)
        /*00a4*/ 	.word	0x00000000


	//----- nvinfo : EIATTR_MIN_STACK_SIZE
	.align		4
.L_27:
        /*00a8*/ 	.byte	0x04, 0x12
        /*00aa*/ 	.short	(.L_29 - .L_28)
	.align		4
.L_28:
        /*00ac*/ 	.word	index@(_Z6smem_6Pj)
        /*00b0*/ 	.word	0x00000000


	//----- nvinfo : EIATTR_MIN_STACK_SIZE
	.align		4
.L_29:
        /*00b4*/ 	.byte	0x04, 0x12
        /*00b6*/ 	.short	(.L_31 - .L_30)
	.align		4
.L_30:
        /*00b8*/ 	.word	index@(_Z6smem_5Pj)
        /*00bc*/ 	.word	0x00000000


	//----- nvinfo : EIATTR_MIN_STACK_SIZE
	.align		4
.L_31:
        /*00c0*/ 	.byte	0x04, 0x12
        /*00c2*/ 	.short	(.L_33 - .L_32)
	.align		4
.L_32:
        /*00c4*/ 	.word	index@(_Z6smem_4Pj)
        /*00c8*/ 	.word	0x00000000


	//----- nvinfo : EIATTR_MIN_STACK_SIZE
	.align		4
.L_33:
        /*00cc*/ 	.byte	0x04, 0x12
        /*00ce*/ 	.short	(.L_35 - .L_34)
	.align		4
.L_34:
        /*00d0*/ 	.word	index@(_Z6smem_3Pj)
        /*00d4*/ 	.word	0x00000000


	//----- nvinfo : EIATTR_MIN_STACK_SIZE
	.align		4
.L_35:
        /*00d8*/ 	.byte	0x04, 0x12
        /*00da*/ 	.short	(.L_37 - .L_36)
	.align		4
.L_36:
        /*00dc*/ 	.word	index@(_Z6smem_2Pj)
        /*00e0*/ 	.word	0x00000000


	//----- nvinfo : EIATTR_MIN_STACK_SIZE
	.align		4
.L_37:
        /*00e4*/ 	.byte	0x04, 0x12
        /*00e6*/ 	.short	(.L_39 - .L_38)
	.align		4
.L_38:
        /*00e8*/ 	.word	index@(_Z8smem_1_2Pj)
        /*00ec*/ 	.word	0x00000000


	//----- nvinfo : EIATTR_MIN_STACK_SIZE
	.align		4
.L_39:
        /*00f0*/ 	.byte	0x04, 0x12
        /*00f2*/ 	.short	(.L_41 - .L_40)
	.align		4
.L_40:
        /*00f4*/ 	.word	index@(_Z6smem_1Pj)
        /*00f8*/ 	.word	0x00000000
.L_41:


//--------------------- .nv.compat                --------------------------
	.section	.nv.compat,"",@"SHT_CUDA_COMPAT_INFO"
	.align	4
        /*0000*/ 	.byte	0x02, 0x09, 0x00, 0x00, 0x02, 0x02, 0x01, 0x00, 0x02, 0x05, 0x05, 0x00, 0x03, 0x07, 0x01, 0x01
        /*0010*/ 	.byte	0x02, 0x03, 0x00, 0x00, 0x02, 0x06, 0x01, 0x00, 0x04, 0x0b, 0x08, 0x00, 0x09, 0x00, 0x00, 0x00
        /*0020*/ 	.byte	0x00, 0x00, 0x00, 0x00


//--------------------- .nv.info._Z6smem_6Pj      --------------------------
	.section	.nv.info._Z6smem_6Pj,"",@"SHT_CUDA_INFO"
	.sectionflags	@""
	.align	4


	//----- nvinfo : EIATTR_CUDA_API_VERSION
	.align		4
        /*0000*/ 	.byte	0x04, 0x37
        /*0002*/ 	.short	(.L_43 - .L_42)
.L_42:
        /*0004*/ 	.word	0x00000082


	//----- nvinfo : EIATTR_KPARAM_INFO
	.align		4
.L_43:
        /*0008*/ 	.byte	0x04, 0x17
        /*000a*/ 	.short	(.L_45 - .L_44)
.L_44:
        /*000c*/ 	.word	0x00000000
        /*0010*/ 	.short	0x0000
        /*0012*/ 	.short	0x0000
        /*0014*/ 	.byte	0x00, 0xf5, 0x21, 0x00


	//----- nvinfo : EIATTR_SPARSE_MMA_MASK
	.align		4
.L_45:
        /*0018*/ 	.byte	0x03, 0x50
        /*001a*/ 	.short	0x0000


	//----- nvinfo : EIATTR_MAXREG_COUNT
	.align		4
        /*001c*/ 	.byte	0x03, 0x1b
        /*001e*/ 	.short	0x00ff


	//----- nvinfo : EIATTR_NUM_BARRIERS
	.align		4
        /*0020*/ 	.byte	0x02, 0x4c
        /*0022*/ 	.byte	0x01
	.zero		1


	//----- nvinfo : EIATTR_MERCURY_ISA_VERSION
	.align		4
        /*0024*/ 	.byte	0x03, 0x5f
        /*0026*/ 	.short	0x0101


	//----- nvinfo : EIATTR_VRC_CTA_INIT_COUNT
	.align		4
        /*0028*/ 	.byte	0x02, 0x4a
	.zero		1
	.zero		1


	//----- nvinfo : EIATTR_EXIT_INSTR_OFFSETS
	.align		4
        /*002c*/ 	.byte	0x04, 0x1c
        /*002e*/ 	.short	(.L_47 - .L_46)


	//   ....[0]....
.L_46:
        /*0030*/ 	.word	0x00000110


	//----- nvinfo : EIATTR_CBANK_PARAM_SIZE
	.align		4
.L_47:
        /*0034*/ 	.byte	0x03, 0x19
        /*0036*/ 	.short	0x0008


	//----- nvinfo : EIATTR_PARAM_CBANK
	.align		4
        /*0038*/ 	.byte	0x04, 0x0a
        /*003a*/ 	.short	(.L_49 - .L_48)
	.align		4
.L_48:
        /*003c*/ 	.word	index@(.nv.constant0._Z6smem_6Pj)
        /*0040*/ 	.short	0x0380
        /*0042*/ 	.short	0x0008


	//----- nvinfo : EIATTR_SW_WAR
	.align		4
.L_49:
        /*0044*/ 	.byte	0x04, 0x36
        /*0046*/ 	.short	(.L_51 - .L_50)
.L_50:
        /*0048*/ 	.word	0x00000008
.L_51:


//--------------------- .nv.info._Z6smem_5Pj      --------------------------
	.section	.nv.info._Z6smem_5Pj,"",@"SHT_CUDA_INFO"
	.sectionflags	@""
	.align	4


	//----- nvinfo : EIATTR_CUDA_API_VERSION
	.align		4
        /*0000*/ 	.byte	0x04, 0x37
        /*0002*/ 	.short	(.L_53 - .L_52)
.L_52:
        /*0004*/ 	.word	0x00000082


	//----- nvinfo : EIATTR_KPARAM_INFO
	.align		4
.L_53:
        /*0008*/ 	.byte	0x04, 0x17
        /*000a*/ 	.short	(.L_55 - .L_54)
.L_54:
        /*000c*/ 	.word	0x00000000
        /*0010*/ 	.short	0x0000
        /*0012*/ 	.short	0x0000
        /*0014*/ 	.byte	0x00, 0xf5, 0x21, 0x00


	//----- nvinfo : EIATTR_SPARSE_MMA_MASK
	.align		4
.L_55:
        /*0018*/ 	.byte	0x03, 0x50
        /*001a*/ 	.short	0x0000


	//----- nvinfo : EIATTR_MAXREG_COUNT
	.align		4
        /*001c*/ 	.byte	0x03, 0x1b
        /*001e*/ 	.short	0x00ff


	//----- nvinfo : EIATTR_NUM_BARRIERS
	.align		4
        /*0020*/ 	.byte	0x02, 0x4c
        /*0022*/ 	.byte	0x01
	.zero		1


	//----- nvinfo : EIATTR_MERCURY_ISA_VERSION
	.align		4
        /*0024*/ 	.byte	0x03, 0x5f
        /*0026*/ 	.short	0x0101


	//----- nvinfo : EIATTR_VRC_CTA_INIT_COUNT
	.align		4
        /*0028*/ 	.byte	0x02, 0x4a
	.zero		1
	.zero		1


	//----- nvinfo : EIATTR_EXIT_INSTR_OFFSETS
	.align		4
        /*002c*/ 	.byte	0x04, 0x1c
        /*002e*/ 	.short	(.L_57 - .L_56)


	//   ....[0]....
.L_56:
        /*0030*/ 	.word	0x00000120


	//----- nvinfo : EIATTR_CBANK_PARAM_SIZE
	.align		4
.L_57:
        /*0034*/ 	.byte	0x03, 0x19
        /*0036*/ 	.short	0x0008


	//----- nvinfo : EIATTR_PARAM_CBANK
	.align		4
        /*0038*/ 	.byte	0x04, 0x0a
        /*003a*/ 	.short	(.L_59 - .L_58)
	.align		4
.L_58:
        /*003c*/ 	.word	index@(.nv.constant0._Z6smem_5Pj)
        /*0040*/ 	.short	0x0380
        /*0042*/ 	.short	0x0008


	//----- nvinfo : EIATTR_SW_WAR
	.align		4
.L_59:
        /*0044*/ 	.byte	0x04, 0x36
        /*0046*/ 	.short	(.L_61 - .L_60)
.L_60:
        /*0048*/ 	.word	0x00000008
.L_61:


//--------------------- .nv.info._Z6smem_4Pj      --------------------------
	.section	.nv.info._Z6smem_4Pj,"",@"SHT_CUDA_INFO"
	.sectionflags	@""
	.align	4


	//----- nvinfo : EIATTR_CUDA_API_VERSION
	.align		4
        /*0000*/ 	.byte	0x04, 0x37
        /*0002*/ 	.short	(.L_63 - .L_62)
.L_62:
        /*0004*/ 	.word	0x00000082


	//----- nvinfo : EIATTR_KPARAM_INFO
	.align		4
.L_63:
        /*0008*/ 	.byte	0x04, 0x17
        /*000a*/ 	.short	(.L_65 - .L_64)
.L_64:
        /*000c*/ 	.word	0x00000000
        /*0010*/ 	.short	0x0000
        /*0012*/ 	.short	0x0000
        /*0014*/ 	.byte	0x00, 0xf5, 0x21, 0x00


	//----- nvinfo : EIATTR_SPARSE_MMA_MASK
	.align		4
.L_65:
        /*0018*/ 	.byte	0x03, 0x50
        /*001a*/ 	.short	0x0000


	//----- nvinfo : EIATTR_MAXREG_COUNT
	.align		4
        /*001c*/ 	.byte	0x03, 0x1b
        /*001e*/ 	.short	0x00ff


	//----- nvinfo : EIATTR_NUM_BARRIERS
	.align		4
        /*0020*/ 	.byte	0x02, 0x4c
        /*0022*/ 	.byte	0x01
	.zero		1


	//----- nvinfo : EIATTR_MERCURY_ISA_VERSION
	.align		4
        /*0024*/ 	.byte	0x03, 0x5f
        /*0026*/ 	.short	0x0101


	//----- nvinfo : EIATTR_VRC_CTA_INIT_COUNT
	.align		4
        /*0028*/ 	.byte	0x02, 0x4a
	.zero		1
	.zero		1


	//----- nvinfo : EIATTR_EXIT_INSTR_OFFSETS
	.align		4
        /*002c*/ 	.byte	0x04, 0x1c
        /*002e*/ 	.short	(.L_67 - .L_66)


	//   ....[0]....
.L_66:
        /*0030*/ 	.word	0x00000140


	//----- nvinfo : EIATTR_CBANK_PARAM_SIZE
	.align		4
.L_67:
        /*0034*/ 	.byte	0x03, 0x19
        /*0036*/ 	.short	0x0008


	//----- nvinfo : EIATTR_PARAM_CBANK
	.align		4
        /*0038*/ 	.byte	0x04, 0x0a
        /*003a*/ 	.short	(.L_69 - .L_68)
	.align		4
.L_68:
        /*003c*/ 	.word	index@(.nv.constant0._Z6smem_4Pj)
        /*0040*/ 	.short	0x0380
        /*0042*/ 	.short	0x0008


	//----- nvinfo : EIATTR_SW_WAR
	.align		4
.L_69:
        /*0044*/ 	.byte	0x04, 0x36
        /*0046*/ 	.short	(.L_71 - .L_70)
.L_70:
        /*0048*/ 	.word	0x00000008
.L_71:


//--------------------- .nv.info._Z6smem_3Pj      --------------------------
	.section	.nv.info._Z6smem_3Pj,"",@"SHT_CUDA_INFO"
	.sectionflags	@""
	.align	4


	//----- nvinfo : EIATTR_CUDA_API_VERSION
	.align		4
        /*0000*/ 	.byte	0x04, 0x37
        /*0002*/ 	.short	(.L_73 - .L_72)
.L_72:
        /*0004*/ 	.word	0x00000082


	//----- nvinfo : EIATTR_KPARAM_INFO
	.align		4
.L_73:
        /*0008*/ 	.byte	0x04, 0x17
        /*000a*/ 	.short	(.L_75 - .L_74)
.L_74:
        /*000c*/ 	.word	0x00000000
        /*0010*/ 	.short	0x0000
        /*0012*/ 	.short	0x0000
        /*0014*/ 	.byte	0x00, 0xf5, 0x21, 0x00


	//----- nvinfo : EIATTR_SPARSE_MMA_MASK
	.align		4
.L_75:
        /*0018*/ 	.byte	0x03, 0x50
        /*001a*/ 	.short	0x0000


	//----- nvinfo : EIATTR_MAXREG_COUNT
	.align		4
        /*001c*/ 	.byte	0x03, 0x1b
        /*001e*/ 	.short	0x00ff


	//----- nvinfo : EIATTR_NUM_BARRIERS
	.align		4
        /*0020*/ 	.byte	0x02, 0x4c
        /*0022*/ 	.byte	0x01
	.zero		1


	//----- nvinfo : EIATTR_MERCURY_ISA_VERSION
	.align		4
        /*0024*/ 	.byte	0x03, 0x5f
        /*0026*/ 	.short	0x0101


	//----- nvinfo : EIATTR_VRC_CTA_INIT_COUNT
	.align		4
        /*0028*/ 	.byte	0x02, 0x4a
	.zero		1
	.zero		1


	//----- nvinfo : EIATTR_EXIT_INSTR_OFFSETS
	.align		4
        /*002c*/ 	.byte	0x04, 0x1c
        /*002e*/ 	.short	(.L_77 - .L_76)


	//   ....[0]....
.L_76:
        /*0030*/ 	.word	0x00000110


	//----- nvinfo : EIATTR_CBANK_PARAM_SIZE
	.align		4
.L_77:
        /*0034*/ 	.byte	0x03, 0x19
        /*0036*/ 	.short	0x0008


	//----- nvinfo : EIATTR_PARAM_CBANK
	.align		4
        /*0038*/ 	.byte	0x04, 0x0a
        /*003a*/ 	.short	(.L_79 - .L_78)
	.align		4
.L_78:
        /*003c*/ 	.word	index@(.nv.constant0._Z6smem_3Pj)
        /*0040*/ 	.short	0x0380
        /*0042*/ 	.short	0x0008


	//----- nvinfo : EIATTR_SW_WAR
	.align		4
.L_79:
        /*0044*/ 	.byte	0x04, 0x36
        /*0046*/ 	.short	(.L_81 - .L_80)
.L_80:
        /*0048*/ 	.word	0x00000008
.L_81:


//--------------------- .nv.info._Z6smem_2Pj      --------------------------
	.section	.nv.info._Z6smem_2Pj,"",@"SHT_CUDA_INFO"
	.sectionflags	@""
	.align	4


	//----- nvinfo : EIATTR_CUDA_API_VERSION
	.align		4
        /*0000*/ 	.byte	0x04, 0x37
        /*0002*/ 	.short	(.L_83 - .L_82)
.L_82:
        /*0004*/ 	.word	0x00000082


	//----- nvinfo : EIATTR_KPARAM_INFO
	.align		4
.L_83:
        /*0008*/ 	.byte	0x04, 0x17
        /*000a*/ 	.short	(.L_85 - .L_84)
.L_84:
        /*000c*/ 	.word	0x00000000
        /*0010*/ 	.short	0x0000
        /*0012*/ 	.short	0x0000
        /*0014*/ 	.byte	0x00, 0xf5, 0x21, 0x00


	//----- nvinfo : EIATTR_SPARSE_MMA_MASK
	.align		4
.L_85:
        /*0018*/ 	.byte	0x03, 0x50
        /*001a*/ 	.short	0x0000


	//----- nvinfo : EIATTR_MAXREG_COUNT
	.align		4
        /*001c*/ 	.byte	0x03, 0x1b
        /*001e*/ 	.short	0x00ff


	//----- nvinfo : EIATTR_NUM_BARRIERS
	.align		4
        /*0020*/ 	.byte	0x02, 0x4c
        /*0022*/ 	.byte	0x01
	.zero		1


	//----- nvinfo : EIATTR_MERCURY_ISA_VERSION
	.align		4
        /*0024*/ 	.byte	0x03, 0x5f
        /*0026*/ 	.short	0x0101


	//----- nvinfo : EIATTR_VRC_CTA_INIT_COUNT
	.align		4
        /*0028*/ 	.byte	0x02, 0x4a
	.zero		1
	.zero		1


	//----- nvinfo : EIATTR_EXIT_INSTR_OFFSETS
	.align		4
        /*002c*/ 	.byte	0x04, 0x1c
        /*002e*/ 	.short	(.L_87 - .L_86)


	//   ....[0]....
.L_86:
        /*0030*/ 	.word	0x000000e0


	//   ....[1]....
        /*0034*/ 	.word	0x00000160


	//----- nvinfo : EIATTR_CBANK_PARAM_SIZE
	.align		4
.L_87:
        /*0038*/ 	.byte	0x03, 0x19
        /*003a*/ 	.short	0x0008


	//----- nvinfo : EIATTR_PARAM_CBANK
	.align		4
        /*003c*/ 	.byte	0x04, 0x0a
        /*003e*/ 	.short	(.L_89 - .L_88)
	.align		4
.L_88:
        /*0040*/ 	.word	index@(.nv.constant0._Z6smem_2Pj)
        /*0044*/ 	.short	0x0380
        /*0046*/ 	.short	0x0008


	//----- nvinfo : EIATTR_SW_WAR
	.align		4
.L_89:
        /*0048*/ 	.byte	0x04, 0x36
        /*004a*/ 	.short	(.L_91 - .L_90)
.L_90:
        /*004c*/ 	.word	0x00000008
.L_91:


//--------------------- .nv.info._Z8smem_1_2Pj    --------------------------
	.section	.nv.info._Z8smem_1_2Pj,"",@"SHT_CUDA_INFO"
	.sectionflags	@""
	.align	4


	//----- nvinfo : EIATTR_CUDA_API_VERSION
	.align		4
        /*0000*/ 	.byte	0x04, 0x37
        /*0002*/ 	.short	(.L_93 - .L_92)
.L_92:
        /*0004*/ 	.word	0x00000082


	//----- nvinfo : EIATTR_KPARAM_INFO
	.align		4
.L_93:
        /*0008*/ 	.byte	0x04, 0x17
        /*000a*/ 	.short	(.L_95 - .L_94)
.L_94:
        /*000c*/ 	.word	0x00000000
        /*0010*/ 	.short	0x0000
        /*0012*/ 	.short	0x0000
        /*0014*/ 	.byte	0x00, 0xf5, 0x21, 0x00


	//----- nvinfo : EIATTR_SPARSE_MMA_MASK
	.align		4
.L_95:
        /*0018*/ 	.byte	0x03, 0x50
        /*001a*/ 	.short	0x0000


	//----- nvinfo : EIATTR_MAXREG_COUNT
	.align		4
        /*001c*/ 	.byte	0x03, 0x1b
        /*001e*/ 	.short	0x00ff


	//----- nvinfo : EIATTR_NUM_BARRIERS
	.align		4
        /*0020*/ 	.byte	0x02, 0x4c
        /*0022*/ 	.byte	0x01
	.zero		1


	//----- nvinfo : EIATTR_MERCURY_ISA_VERSION
	.align		4
        /*0024*/ 	.byte	0x03, 0x5f
        /*0026*/ 	.short	0x0101


	//----- nvinfo : EIATTR_VRC_CTA_INIT_COUNT
	.align		4
        /*0028*/ 	.byte	0x02, 0x4a
	.zero		1
	.zero		1


	//----- nvinfo : EIATTR_EXIT_INSTR_OFFSETS
	.align		4
        /*002c*/ 	.byte	0x04, 0x1c
        /*002e*/ 	.short	(.L_97 - .L_96)


	//   ....[0]....
.L_96:
        /*0030*/ 	.word	0x00000110


	//----- nvinfo : EIATTR_CBANK_PARAM_SIZE
	.align		4
.L_97:
        /*0034*/ 	.byte	0x03, 0x19
        /*0036*/ 	.short	0x0008


	//----- nvinfo : EIATTR_PARAM_CBANK
	.align		4
        /*0038*/ 	.byte	0x04, 0x0a
        /*003a*/ 	.short	(.L_99 - .L_98)
	.align		4
.L_98:
        /*003c*/ 	.word	index@(.nv.constant0._Z8smem_1_2Pj)
        /*0040*/ 	.short	0x0380
        /*0042*/ 	.short	0x0008


	//----- nvinfo : EIATTR_SW_WAR
	.align		4
.L_99:
        /*0044*/ 	.byte	0x04, 0x36
        /*0046*/ 	.short	(.L_101 - .L_100)
.L_100:
        /*0048*/ 	.word	0x00000008
.L_101:


//--------------------- .nv.info._Z6smem_1Pj      --------------------------
	.section	.nv.info._Z6smem_1Pj,"",@"SHT_CUDA_INFO"
	.sectionflags	@""
	.align	4


	//----- nvinfo : EIATTR_CUDA_API_VERSION
	.align		4
        /*0000*/ 	.byte	0x04, 0x37
        /*0002*/ 	.short	(.L_103 - .L_102)
.L_102:
        /*0004*/ 	.word	0x00000082


	//----- nvinfo : EIATTR_KPARAM_INFO
	.align		4
.L_103:
        /*0008*/ 	.byte	0x04, 0x17
        /*000a*/ 	.short	(.L_105 - .L_104)
.L_104:
        /*000c*/ 	.word	0x00000000
        /*0010*/ 	.short	0x0000
        /*0012*/ 	.short	0x0000
        /*0014*/ 	.byte	0x00, 0xf5, 0x21, 0x00


	//----- nvinfo : EIATTR_SPARSE_MMA_MASK
	.align		4
.L_105:
        /*0018*/ 	.byte	0x03, 0x50
        /*001a*/ 	.short	0x0000


	//----- nvinfo : EIATTR_MAXREG_COUNT
	.align		4
        /*001c*/ 	.byte	0x03, 0x1b
        /*001e*/ 	.short	0x00ff


	//----- nvinfo : EIATTR_NUM_BARRIERS
	.align		4
        /*0020*/ 	.byte	0x02, 0x4c
        /*0022*/ 	.byte	0x01
	.zero		1


	//----- nvinfo : EIATTR_MERCURY_ISA_VERSION
	.align		4
        /*0024*/ 	.byte	0x03, 0x5f
        /*0026*/ 	.short	0x0101


	//----- nvinfo : EIATTR_VRC_CTA_INIT_COUNT
	.align		4
        /*0028*/ 	.byte	0x02, 0x4a
	.zero		1
	.zero		1


	//----- nvinfo : EIATTR_EXIT_INSTR_OFFSETS
	.align		4
        /*002c*/ 	.byte	0x04, 0x1c
        /*002e*/ 	.short	(.L_107 - .L_106)


	//   ....[0]....
.L_106:
        /*0030*/ 	.word	0x000000c0


	//   ....[1]....
        /*0034*/ 	.word	0x00000130


	//----- nvinfo : EIATTR_CBANK_PARAM_SIZE
	.align		4
.L_107:
        /*0038*/ 	.byte	0x03, 0x19
        /*003a*/ 	.short	0x0008


	//----- nvinfo : EIATTR_PARAM_CBANK
	.align		4
        /*003c*/ 	.byte	0x04, 0x0a
        /*003e*/ 	.short	(.L_109 - .L_108)
	.align		4
.L_108:
        /*0040*/ 	.word	index@(.nv.constant0._Z6smem_1Pj)
        /*0044*/ 	.short	0x0380
        /*0046*/ 	.short	0x0008


	//----- nvinfo : EIATTR_SW_WAR
	.align		4
.L_109:
        /*0048*/ 	.byte	0x04, 0x36
        /*004a*/ 	.short	(.L_111 - .L_110)
.L_110:
        /*004c*/ 	.word	0x00000008
.L_111:


//--------------------- .nv.callgraph             --------------------------
	.section	.nv.callgraph,"",@"SHT_CUDA_CALLGRAPH"
	.align	4
	.sectionentsize	8
	.align		4
        /*0000*/ 	.word	0x00000000
	.align		4
        /*0004*/ 	.word	0xffffffff
	.align		4
        /*0008*/ 	.word	0x00000000
	.align		4
        /*000c*/ 	.word	0xfffffffe
	.align		4
        /*0010*/ 	.word	0x00000000
	.align		4
        /*0014*/ 	.word	0xfffffffd
	.align		4
        /*0018*/ 	.word	0x00000000
	.align		4
        /*001c*/ 	.word	0xfffffffc


//--------------------- .text._Z6smem_6Pj         --------------------------
	.section	.text._Z6smem_6Pj,"ax",@progbits
	.align	128
        .global         _Z6smem_6Pj
        .type           _Z6smem_6Pj,@function
        .size           _Z6smem_6Pj,(.L_x_7 - _Z6smem_6Pj)
        .other          _Z6smem_6Pj,@"STO_CUDA_ENTRY STV_DEFAULT"
_Z6smem_6Pj:
.text._Z6smem_6Pj:
[----:B------:R-:W-:Y:S01]  /*0000*/  LDC R1, c[0x0][0x37c] ;  /* 0x0000df00ff017b82 */ /* 0x000fe20000000800 */
[----:B------:R-:W0:Y:S07]  /*0010*/  S2R R7, SR_TID.X ;  /* 0x0000000000077919 */ /* 0x000e2e0000002100 */
[----:B------:R-:W1:Y:S01]  /*0020*/  S2UR UR5, SR_CgaCtaId ;  /* 0x00000000000579c3 */ /* 0x000e620000008800 */
[----:B------:R-:W-:-:S07]  /*0030*/  UMOV UR4, 0x400 ;  /* 0x0000040000047882 */ /* 0x000fce0000000000 */
[----:B------:R-:W2:Y:S01]  /*0040*/  LDC.64 R2, c[0x0][0x380] ;  /* 0x0000e000ff027b82 */ /* 0x000ea20000000a00 */
[----:B-1----:R-:W-:-:S06]  /*0050*/  ULEA UR4, UR5, UR4, 0x18 ;  /* 0x0000000405047291 */ /* 0x002fcc000f8ec0ff */
[C---:B0-----:R-:W-:Y:S01]  /*0060*/  LEA R0, R7.reuse, UR4, 0x2 ;  /* 0x0000000407007c11 */ /* 0x041fe2000f8e10ff */
[----:B--2---:R-:W-:-:S03]  /*0070*/  IMAD.WIDE.U32 R2, R7, 0x8, R2 ;  /* 0x0000000807027825 */ /* 0x004fc600078e0002 */
[----:B------:R-:W-:Y:S01]  /*0080*/  LEA R4, R7, R0, 0x2 ;  /* 0x0000000007047211 */ /* 0x000fe200078e10ff */
[----:B------:R-:W-:Y:S01]  /*0090*/  STS [R0], R7 ;  /* 0x0000000700007388 */ /* 0x000fe20000000800 */
[----:B------:R-:W0:Y:S03]  /*00a0*/  LDCU.64 UR4, c[0x0][0x358] ;  /* 0x00006b00ff0477ac */ /* 0x000e260008000a00 */
[----:B------:R-:W-:Y:S04]  /*00b0*/  STS [R0+0x80], R7 ;  /* 0x0000800700007388 */ /* 0x000fe80000000800 */
[----:B------:R-:W-:Y:S04]  /*00c0*/  STS [R0+0x100], R7 ;  /* 0x0001000700007388 */ /* 0x000fe80000000800 */
[----:B------:R-:W-:Y:S01]  /*00d0*/  STS [R0+0x180], R7 ;  /* 0x0001800700007388 */ /* 0x000fe20000000800 */
[----:B------:R-:W-:Y:S06]  /*00e0*/  BAR.SYNC.DEFER_BLOCKING 0x0 ;  /* 0x0000000000007b1d */ /* 0x000fec0000010000 */
[----:B------:R-:W0:Y:S04]  /*00f0*/  LDS.64 R4, [R4] ;  /* 0x0000000004047984 */ /* 0x000e280000000a00 */
[----:B0-----:R-:W-:Y:S01]  /*0100*/  STG.E.64 desc[UR4][R2.64], R4 ;  /* 0x0000000402007986 */ /* 0x001fe2000c101b04 */
[----:B------:R-:W-:Y:S05]  /*0110*/  EXIT ;  /* 0x000000000000794d */ /* 0x000fea0003800000 */
.L_x_0:
[----:B------:R-:W-:-:S00]  /*0120*/  BRA `(.L_x_0) ;  /* 0xfffffffc00fc7947 */ /* 0x000fc0000383ffff */
[----:B------:R-:W-:-:S00]  /*0130*/  NOP ;  /* 0x0000000000007918 */ /* 0x000fc00000000000 */
        /* <DEDUP_REMOVED lines=12> */
.L_x_7:


//--------------------- .text._Z6smem_5Pj         --------------------------
	.section	.text._Z6smem_5Pj,"ax",@progbits
	.align	128
        .global         _Z6smem_5Pj
        .type           _Z6smem_5Pj,@function
        .size           _Z6smem_5Pj,(.L_x_8 - _Z6smem_5Pj)
        .other          _Z6smem_5Pj,@"STO_CUDA_ENTRY STV_DEFAULT"
_Z6smem_5Pj:
.text._Z6smem_5Pj:
[----:B------:R-:W-:Y:S01]  /*0000*/  LDC R1, c[0x0][0x37c] ;  /* 0x0000df00ff017b82 */ /* 0x000fe20000000800 */
[----:B------:R-:W0:Y:S07]  /*0010*/  S2R R7, SR_TID.X ;  /* 0x0000000000077919 */ /* 0x000e2e0000002100 */
[----:B------:R-:W1:Y:S01]  /*0020*/  S2UR UR5, SR_CgaCtaId ;  /* 0x00000000000579c3 */ /* 0x000e620000008800 */
[----:B------:R-:W-:Y:S02]  /*0030*/  UMOV UR4, 0x400 ;  /* 0x0000040000047882 */ /* 0x000fe40000000000 */
[----:B-1----:R-:W-:-:S06]  /*0040*/  ULEA UR4, UR5, UR4, 0x18 ;  /* 0x0000000405047291 */ /* 0x002fcc000f8ec0ff */
[C---:B0-----:R-:W-:Y:S02]  /*0050*/  LEA R0, R7.reuse, UR4, 0x2 ;  /* 0x0000000407007c11 */ /* 0x041fe4000f8e10ff */
[----:B------:R-:W-:-:S03]  /*0060*/  SHF.L.U32 R2, R7, 0x3, RZ ;  /* 0x0000000307027819 */ /* 0x000fc600000006ff */
[----:B------:R-:W-:Y:S01]  /*0070*/  STS [R0], R7 ;  /* 0x0000000700007388 */ /* 0x000fe20000000800 */
[----:B------:R-:W-:Y:S02]  /*0080*/  LOP3.LUT R4, R2, 0x78, RZ, 0xc0, !PT ;  /* 0x0000007802047812 */ /* 0x000fe400078ec0ff */
[----:B------:R-:W0:Y:S01]  /*0090*/  LDC.64 R2, c[0x0][0x380] ;  /* 0x0000e000ff027b82 */ /* 0x000e220000000a00 */
[----:B------:R-:W-:Y:S04]  /*00a0*/  STS [R0+0x80], R7 ;  /* 0x0000800700007388 */ /* 0x000fe80000000800 */
[----:B------:R-:W-:Y:S04]  /*00b0*/  STS [R0+0x100], R7 ;  /* 0x0001000700007388 */ /* 0x000fe80000000800 */
[----:B------:R-:W-:Y:S01]  /*00c0*/  STS [R0+0x180], R7 ;  /* 0x0001800700007388 */ /* 0x000fe20000000800 */
[----:B------:R-:W-:Y:S01]  /*00d0*/  BAR.SYNC.DEFER_BLOCKING 0x0 ;  /* 0x0000000000007b1d */ /* 0x000fe20000010000 */
[----:B0-----:R-:W-:-:S05]  /*00e0*/  IMAD.WIDE.U32 R2, R7, 0x8, R2 ;  /* 0x0000000807027825 */ /* 0x001fca00078e0002 */
[----:B------:R-:W0:Y:S01]  /*00f0*/  LDS.64 R4, [R4+UR4] ;  /* 0x0000000404047984 */ /* 0x000e220008000a00 */
[----:B------:R-:W0:Y:S03]  /*0100*/  LDCU.64 UR4, c[0x0][0x358] ;  /* 0x00006b00ff0477ac */ /* 0x000e260008000a00 */
[----:B0-----:R-:W-:Y:S01]  /*0110*/  STG.E.64 desc[UR4][R2.64], R4 ;  /* 0x0000000402007986 */ /* 0x001fe2000c101b04 */
[----:B------:R-:W-:Y:S05]  /*0120*/  EXIT ;  /* 0x000000000000794d */ /* 0x000fea0003800000 */
.L_x_1:
        /* <DEDUP_REMOVED lines=13> */
.L_x_8:


//--------------------- .text._Z6smem_4Pj         --------------------------
	.section	.text._Z6smem_4Pj,"ax",@progbits
	.align	128
        .global         _Z6smem_4Pj
        .type           _Z6smem_4Pj,@function
        .size           _Z6smem_4Pj,(.L_x_9 - _Z6smem_4Pj)
        .other          _Z6smem_4Pj,@"STO_CUDA_ENTRY STV_DEFAULT"
_Z6smem_4Pj:
.text._Z6smem_4Pj:
[----:B------:R-:W-:Y:S01]  /*0000*/  LDC R1, c[0x0][0x37c] ;  /* 0x0000df00ff017b82 */ /* 0x000fe20000000800 */
[----:B------:R-:W0:Y:S07]  /*0010*/  S2R R7, SR_TID.X ;  /* 0x0000000000077919 */ /* 0x000e2e0000002100 */
[----:B------:R-:W1:Y:S01]  /*0020*/  S2UR UR5, SR_CgaCtaId ;  /* 0x00000000000579c3 */ /* 0x000e620000008800 */
[----:B------:R-:W-:Y:S02]  /*0030*/  UMOV UR4, 0x400 ;  /* 0x0000040000047882 */ /* 0x000fe40000000000 */
[----:B-1----:R-:W-:-:S06]  /*0040*/  ULEA UR4, UR5, UR4, 0x18 ;  /* 0x0000000405047291 */ /* 0x002fcc000f8ec0ff */
[C---:B0-----:R-:W-:Y:S02]  /*0050*/  LEA R0, R7.reuse, UR4, 0x2 ;  /* 0x0000000407007c11 */ /* 0x041fe4000f8e10ff */
[C---:B------:R-:W-:Y:S02]  /*0060*/  ISETP.GE.U32.AND P0, PT, R7.reuse, 0x10, PT ;  /* 0x000000100700780c */ /* 0x040fe40003f06070 */
[----:B------:R-:W-:Y:S01]  /*0070*/  SHF.R.U32.HI R2, RZ, 0x1, R7 ;  /* 0x00000001ff027819 */ /* 0x000fe20000011607 */
[----:B------:R-:W-:Y:S04]  /*0080*/  STS [R0], R7 ;  /* 0x0000000700007388 */ /* 0x000fe80000000800 */
[----:B------:R-:W-:Y:S04]  /*0090*/  STS [R0+0x80], R7 ;  /* 0x0000800700007388 */ /* 0x000fe80000000800 */
[----:B------:R-:W-:Y:S02]  /*00a0*/  STS [R0+0x100], R7 ;  /* 0x0001000700007388 */ /* 0x000fe40000000800 */
[----:B------:R-:W-:-:S02]  /*00b0*/  @P0 LOP3.LUT R2, R7, 0x3fd, RZ, 0xc0, !PT ;  /* 0x000003fd07020812 */ /* 0x000fc400078ec0ff */
[----:B------:R-:W-:Y:S02]  /*00c0*/  STS [R0+0x180], R7 ;  /* 0x0001800700007388 */ /* 0x000fe40000000800 */
[----:B------:R-:W-:Y:S01]  /*00d0*/  LEA R4, R2, UR4, 0x3 ;  /* 0x0000000402047c11 */ /* 0x000fe2000f8e18ff */
[----:B------:R-:W0:Y:S01]  /*00e0*/  LDCU.64 UR4, c[0x0][0x358] ;  /* 0x00006b00ff0477ac */ /* 0x000e220008000a00 */
[----:B------:R-:W-:Y:S08]  /*00f0*/  BAR.SYNC.DEFER_BLOCKING 0x0 ;  /* 0x0000000000007b1d */ /* 0x000ff00000010000 */
[----:B------:R-:W1:Y:S01]  /*0100*/  LDC.64 R2, c[0x0][0x380] ;  /* 0x0000e000ff027b82 */ /* 0x000e620000000a00 */
[----:B------:R-:W0:Y:S01]  /*0110*/  LDS.64 R4, [R4] ;  /* 0x0000000004047984 */ /* 0x000e220000000a00 */
[----:B-1----:R-:W-:-:S05]  /*0120*/  IMAD.WIDE.U32 R2, R7, 0x8, R2 ;  /* 0x0000000807027825 */ /* 0x002fca00078e0002 */
[----:B0-----:R-:W-:Y:S01]  /*0130*/  STG.E.64 desc[UR4][R2.64], R4 ;  /* 0x0000000402007986 */ /* 0x001fe2000c101b04 */
[----:B------:R-:W-:Y:S05]  /*0140*/  EXIT ;  /* 0x000000000000794d */ /* 0x000fea0003800000 */
.L_x_2:
        /* <DEDUP_REMOVED lines=11> */
.L_x_9:


//--------------------- .text._Z6smem_3Pj         --------------------------
	.section	.text._Z6smem_3Pj,"ax",@progbits
	.align	128
        .global         _Z6smem_3Pj
        .type           _Z6smem_3Pj,@function
        .size           _Z6smem_3Pj,(.L_x_10 - _Z6smem_3Pj)
        .other          _Z6smem_3Pj,@"STO_CUDA_ENTRY STV_DEFAULT"
_Z6smem_3Pj:
.text._Z6smem_3Pj:
[----:B------:R-:W-:Y:S01]  /*0000*/  LDC R1, c[0x0][0x37c] ;  /* 0x0000df00ff017b82 */ /* 0x000fe20000000800 */
[----:B------:R-:W0:Y:S07]  /*0010*/  S2R R7, SR_TID.X ;  /* 0x0000000000077919 */ /* 0x000e2e0000002100 */
[----:B------:R-:W1:Y:S01]  /*0020*/  S2UR UR5, SR_CgaCtaId ;  /* 0x00000000000579c3 */ /* 0x000e620000008800 */
[----:B------:R-:W-:-:S07]  /*0030*/  UMOV UR4, 0x400 ;  /* 0x0000040000047882 */ /* 0x000fce0000000000 */
[----:B------:R-:W2:Y:S01]  /*0040*/  LDC.64 R2, c[0x0][0x380] ;  /* 0x0000e000ff027b82 */ /* 0x000ea20000000a00 */
[----:B-1----:R-:W-:Y:S01]  /*0050*/  ULEA UR4, UR5, UR4, 0x18 ;  /* 0x0000000405047291 */ /* 0x002fe2000f8ec0ff */
[C---:B0-----:R-:W-:Y:S01]  /*0060*/  SHF.L.U32 R0, R7.reuse, 0x2, RZ ;  /* 0x0000000207007819 */ /* 0x041fe200000006ff */
[----:B--2---:R-:W-:-:S03]  /*0070*/  IMAD.WIDE.U32 R2, R7, 0x8, R2 ;  /* 0x0000000807027825 */ /* 0x004fc600078e0002 */
[----:B------:R-:W-:-:S04]  /*0080*/  LOP3.LUT R4, R0, 0xff8, RZ, 0xc0, !PT ;  /* 0x00000ff800047812 */ /* 0x000fc800078ec0ff */
[----:B------:R-:W-:Y:S04]  /*0090*/  STS [R0+UR4], R7 ;  /* 0x0000000700007988 */ /* 0x000fe80008000804 */
[----:B------:R-:W-:Y:S04]  /*00a0*/  STS [R0+UR4+0x80], R7 ;  /* 0x0000800700007988 */ /* 0x000fe80008000804 */
[----:B------:R-:W-:Y:S04]  /*00b0*/  STS [R0+UR4+0x100], R7 ;  /* 0x0001000700007988 */ /* 0x000fe80008000804 */
[----:B------:R-:W-:Y:S01]  /*00c0*/  STS [R0+UR4+0x180], R7 ;  /* 0x0001800700007988 */ /* 0x000fe20008000804 */
[----:B------:R-:W-:Y:S06]  /*00d0*/  BAR.SYNC.DEFER_BLOCKING 0x0 ;  /* 0x0000000000007b1d */ /* 0x000fec0000010000 */
[----:B------:R-:W0:Y:S01]  /*00e0*/  LDS.64 R4, [R4+UR4] ;  /* 0x0000000404047984 */ /* 0x000e220008000a00 */
[----:B------:R-:W0:Y:S03]  /*00f0*/  LDCU.64 UR4, c[0x0][0x358] ;  /* 0x00006b00ff0477ac */ /* 0x000e260008000a00 */
[----:B0-----:R-:W-:Y:S01]  /*0100*/  STG.E.64 desc[UR4][R2.64], R4 ;  /* 0x0000000402007986 */ /* 0x001fe2000c101b04 */
[----:B------:R-:W-:Y:S05]  /*0110*/  EXIT ;  /* 0x000000000000794d */ /* 0x000fea0003800000 */
.L_x_3:
        /* <DEDUP_REMOVED lines=14> */
.L_x_10:


//--------------------- .text._Z6smem_2Pj         --------------------------
	.section	.text._Z6smem_2Pj,"ax",@progbits
	.align	128
        .global         _Z6smem_2Pj
        .type           _Z6smem_2Pj,@function
        .size           _Z6smem_2Pj,(.L_x_11 - _Z6smem_2Pj)
        .other          _Z6smem_2Pj,@"STO_CUDA_ENTRY STV_DEFAULT"
_Z6smem_2Pj:
.text._Z6smem_2Pj:
[----:B------:R-:W-:Y:S01]  /*0000*/  LDC R1, c[0x0][0x37c] ;  /* 0x0000df00ff017b82 */ /* 0x000fe20000000800 */
[----:B------:R-:W0:Y:S07]  /*0010*/  S2R R7, SR_TID.X ;  /* 0x0000000000077919 */ /* 0x000e2e0000002100 */
[----:B------:R-:W1:Y:S01]  /*0020*/  S2UR UR5, SR_CgaCtaId ;  /* 0x00000000000579c3 */ /* 0x000e620000008800 */
[----:B------:R-:W-:Y:S01]  /*0030*/  UMOV UR4, 0x400 ;  /* 0x0000040000047882 */ /* 0x000fe20000000000 */
[----:B------:R-:W2:Y:S01]  /*0040*/  LDCU.64 UR6, c[0x0][0x358] ;  /* 0x00006b00ff0677ac */ /* 0x000ea20008000a00 */
[----:B-1----:R-:W-:-:S06]  /*0050*/  ULEA UR4, UR5, UR4, 0x18 ;  /* 0x0000000405047291 */ /* 0x002fcc000f8ec0ff */
[C---:B0-----:R-:W-:Y:S02]  /*0060*/  LEA R0, R7.reuse, UR4, 0x2 ;  /* 0x0000000407007c11 */ /* 0x041fe4000f8e10ff */
[C---:B------:R-:W-:Y:S02]  /*0070*/  ISETP.NE.AND P0, PT, R7.reuse, 0x10, PT ;  /* 0x000000100700780c */ /* 0x040fe40003f05270 */
[----:B------:R-:W-:Y:S01]  /*0080*/  ISETP.GT.U32.AND P1, PT, R7, 0xe, PT ;  /* 0x0000000e0700780c */ /* 0x000fe20003f24070 */
[----:B------:R0:W-:Y:S04]  /*0090*/  STS [R0], R7 ;  /* 0x0000000700007388 */ /* 0x0001e80000000800 */
[----:B------:R0:W-:Y:S04]  /*00a0*/  STS [R0+0x80], R7 ;  /* 0x0000800700007388 */ /* 0x0001e80000000800 */
[----:B------:R0:W-:Y:S04]  /*00b0*/  STS [R0+0x100], R7 ;  /* 0x0001000700007388 */ /* 0x0001e80000000800 */
[----:B------:R0:W-:Y:S01]  /*00c0*/  STS [R0+0x180], R7 ;  /* 0x0001800700007388 */ /* 0x0001e20000000800 */
[----:B------:R-:W-:Y:S06]  /*00d0*/  BAR.SYNC.DEFER_BLOCKING 0x0 ;  /* 0x0000000000007b1d */ /* 0x000fec0000010000 */
[----:B--2---:R-:W-:Y:S05]  /*00e0*/  @P0 EXIT P1 ;  /* 0x000000000000094d */ /* 0x004fea0000800000 */
[C---:B------:R-:W-:Y:S01]  /*00f0*/  ISETP.NE.AND P0, PT, R7.reuse, 0x10, PT ;  /* 0x000000100700780c */ /* 0x040fe20003f05270 */
[----:B------:R-:W1:Y:S03]  /*0100*/  LDC.64 R2, c[0x0][0x380] ;  /* 0x0000e000ff027b82 */ /* 0x000e660000000a00 */
[----:B0-----:R-:W-:-:S04]  /*0110*/  SEL R0, R7, 0xf, P0 ;  /* 0x0000000f07007807 */ /* 0x001fc80000000000 */
[----:B------:R-:W-:-:S05]  /*0120*/  LEA R0, R0, UR4, 0x3 ;  /* 0x0000000400007c11 */ /* 0x000fca000f8e18ff */
[----:B------:R-:W0:Y:S01]  /*0130*/  LDS.64 R4, [R0] ;  /* 0x0000000000047984 */ /* 0x000e220000000a00 */
[----:B-1----:R-:W-:-:S05]  /*0140*/  IMAD.WIDE.U32 R2, R7, 0x8, R2 ;  /* 0x0000000807027825 */ /* 0x002fca00078e0002 */
[----:B0-----:R-:W-:Y:S01]  /*0150*/  STG.E.64 desc[UR6][R2.64], R4 ;  /* 0x0000000402007986 */ /* 0x001fe2000c101b06 */
[----:B------:R-:W-:Y:S05]  /*0160*/  EXIT ;  /* 0x000000000000794d */ /* 0x000fea0003800000 */
.L_x_4:
        /* <DEDUP_REMOVED lines=9> */
.L_x_11:


//--------------------- .text._Z8smem_1_2Pj       --------------------------
	.section	.text._Z8smem_1_2Pj,"ax",@progbits
	.align	128
        .global         _Z8smem_1_2Pj
        .type           _Z8smem_1_2Pj,@function
        .size           _Z8smem_1_2Pj,(.L_x_12 - _Z8smem_1_2Pj)
        .other          _Z8smem_1_2Pj,@"STO_CUDA_ENTRY STV_DEFAULT"
_Z8smem_1_2Pj:
.text._Z8smem_1_2Pj:
        /* <DEDUP_REMOVED lines=18> */
.L_x_5:
        /* <DEDUP_REMOVED lines=14> */
.L_x_12:


//--------------------- .text._Z6smem_1Pj         --------------------------
	.section	.text._Z6smem_1Pj,"ax",@progbits
	.align	128
        .global         _Z6smem_1Pj
        .type           _Z6smem_1Pj,@function
        .size           _Z6smem_1Pj,(.L_x_13 - _Z6smem_1Pj)
        .other          _Z6smem_1Pj,@"STO_CUDA_ENTRY STV_DEFAULT"
_Z6smem_1Pj:
.text._Z6smem_1Pj:
[----:B------:R-:W-:Y:S01]  /*0000*/  LDC R1, c[0x0][0x37c] ;  /* 0x0000df00ff017b82 */ /* 0x000fe20000000800 */
[----:B------:R-:W0:Y:S07]  /*0010*/  S2R R7, SR_TID.X ;  /* 0x0000000000077919 */ /* 0x000e2e0000002100 */
[----:B------:R-:W1:Y:S01]  /*0020*/  S2UR UR5, SR_CgaCtaId ;  /* 0x00000000000579c3 */ /* 0x000e620000008800 */
[----:B------:R-:W-:Y:S02]  /*0030*/  UMOV UR4, 0x400 ;  /* 0x0000040000047882 */ /* 0x000fe40000000000 */
[----:B-1----:R-:W-:-:S06]  /*0040*/  ULEA UR4, UR5, UR4, 0x18 ;  /* 0x0000000405047291 */ /* 0x002fcc000f8ec0ff */
[C---:B0-----:R-:W-:Y:S02]  /*0050*/  LEA R0, R7.reuse, UR4, 0x2 ;  /* 0x0000000407007c11 */ /* 0x041fe4000f8e10ff */
[----:B------:R-:W-:-:S03]  /*0060*/  ISETP.GT.U32.AND P0, PT, R7, 0xf, PT ;  /* 0x0000000f0700780c */ /* 0x000fc60003f04070 */
[----:B------:R0:W-:Y:S04]  /*0070*/  STS [R0], R7 ;  /* 0x0000000700007388 */ /* 0x0001e80000000800 */
[----:B------:R0:W-:Y:S04]  /*0080*/  STS [R0+0x80], R7 ;  /* 0x0000800700007388 */ /* 0x0001e80000000800 */
[----:B------:R0:W-:Y:S04]  /*0090*/  STS [R0+0x100], R7 ;  /* 0x0001000700007388 */ /* 0x0001e80000000800 */
[----:B------:R0:W-:Y:S01]  /*00a0*/  STS [R0+0x180], R7 ;  /* 0x0001800700007388 */ /* 0x0001e20000000800 */
[----:B------:R-:W-:Y:S06]  /*00b0*/  BAR.SYNC.DEFER_BLOCKING 0x0 ;  /* 0x0000000000007b1d */ /* 0x000fec0000010000 */
[----:B------:R-:W-:Y:S05]  /*00c0*/  @P0 EXIT ;  /* 0x000000000000094d */ /* 0x000fea0003800000 */
[C---:B0-----:R-:W-:Y:S01]  /*00d0*/  LEA R0, R7.reuse, R0, 0x2 ;  /* 0x0000000007007211 */ /* 0x041fe200078e10ff */
[----:B------:R-:W0:Y:S01]  /*00e0*/  LDC.64 R2, c[0x0][0x380] ;  /* 0x0000e000ff027b82 */ /* 0x000e220000000a00 */
[----:B------:R-:W1:Y:S03]  /*00f0*/  LDCU.64 UR4, c[0x0][0x358] ;  /* 0x00006b00ff0477ac */ /* 0x000e660008000a00 */
[----:B------:R-:W1:Y:S01]  /*0100*/  LDS.64 R4, [R0] ;  /* 0x0000000000047984 */ /* 0x000e620000000a00 */
[----:B0-----:R-:W-:-:S05]  /*0110*/  IMAD.WIDE.U32 R2, R7, 0x8, R2 ;  /* 0x0000000807027825 */ /* 0x001fca00078e0002 */
[----:B-1----:R-:W-:Y:S01]  /*0120*/  STG.E.64 desc[UR4][R2.64], R4 ;  /* 0x0000000402007986 */ /* 0x002fe2000c101b04 */
[----:B------:R-:W-:Y:S05]  /*0130*/  EXIT ;  /* 0x000000000000794d */ /* 0x000fea0003800000 */
.L_x_6:
        /* <DEDUP_REMOVED lines=12> */
.L_x_13:


//--------------------- .nv.shared._Z6smem_6Pj    --------------------------
	.section	.nv.shared._Z6smem_6Pj,"aw",@nobits
	.sectionflags	@""
	.align	4
.nv.shared._Z6smem_6Pj:
	.zero		1536


//--------------------- .nv.shared.reserved.0     --------------------------
	.section	.nv.shared.reserved.0,"aw",@nobits
	.weak		__nv_reservedSMEM_offset_0_alias
	.size		__nv_reservedSMEM_offset_0_alias, 0, 64
	.other		__nv_reservedSMEM_offset_0_alias,@"STO_CUDA_RESERVED_SHARED STV_DEFAULT"
__nv_reservedSMEM_offset_0_alias:
	.zero		0
	.zero		64


//--------------------- .nv.shared._Z6smem_5Pj    --------------------------
	.section	.nv.shared._Z6smem_5Pj,"aw",@nobits
	.sectionflags	@""
	.align	4
.nv.shared._Z6smem_5Pj:
	.zero		1536


//--------------------- .nv.shared._Z6smem_4Pj    --------------------------
	.section	.nv.shared._Z6smem_4Pj,"aw",@nobits
	.sectionflags	@""
	.align	4
.nv.shared._Z6smem_4Pj:
	.zero		1536


//--------------------- .nv.shared._Z6smem_3Pj    --------------------------
	.section	.nv.shared._Z6smem_3Pj,"aw",@nobits
	.sectionflags	@""
	.align	4
.nv.shared._Z6smem_3Pj:
	.zero		1536


//--------------------- .nv.shared._Z6smem_2Pj    --------------------------
	.section	.nv.shared._Z6smem_2Pj,"aw",@nobits
	.sectionflags	@""
	.align	4
.nv.shared._Z6smem_2Pj:
	.zero		1536


//--------------------- .nv.shared._Z8smem_1_2Pj  --------------------------
	.section	.nv.shared._Z8smem_1_2Pj,"aw",@nobits
	.sectionflags	@""
	.align	4
.nv.shared._Z8smem_1_2Pj:
	.zero		1536


//--------------------- .nv.shared._Z6smem_1Pj    --------------------------
	.section	.nv.shared._Z6smem_1Pj,"aw",@nobits
	.sectionflags	@""
	.align	4
.nv.shared._Z6smem_1Pj:
	.zero		1536


//--------------------- .nv.constant0._Z6smem_6Pj --------------------------
	.section	.nv.constant0._Z6smem_6Pj,"a",@progbits
	.sectionflags	@""
	.align	4
.nv.constant0._Z6smem_6Pj:
	.zero		904


//--------------------- .nv.constant0._Z6smem_5Pj --------------------------
	.section	.nv.constant0._Z6smem_5Pj,"a",@progbits
	.sectionflags	@""
	.align	4
.nv.constant0._Z6smem_5Pj:
	.zero		904


//--------------------- .nv.constant0._Z6smem_4Pj --------------------------
	.section	.nv.constant0._Z6smem_4Pj,"a",@progbits
	.sectionflags	@""
	.align	4
.nv.constant0._Z6smem_4Pj:
	.zero		904


//--------------------- .nv.constant0._Z6smem_3Pj --------------------------
	.section	.nv.constant0._Z6smem_3Pj,"a",@progbits
	.sectionflags	@""
	.align	4
.nv.constant0._Z6smem_3Pj:
	.zero		904


//--------------------- .nv.constant0._Z6smem_2Pj --------------------------
	.section	.nv.constant0._Z6smem_2Pj,"a",@progbits
	.sectionflags	@""
	.align	4
.nv.constant0._Z6smem_2Pj:
	.zero		904


//--------------------- .nv.constant0._Z8smem_1_2Pj --------------------------
	.section	.nv.constant0._Z8smem_1_2Pj,"a",@progbits
	.sectionflags	@""
	.align	4
.nv.constant0._Z8smem_1_2Pj:
	.zero		904


//--------------------- .nv.constant0._Z6smem_1Pj --------------------------
	.section	.nv.constant0._Z6smem_1Pj,"a",@progbits
	.sectionflags	@""
	.align	4
.nv.constant0._Z6smem_1Pj:
	.zero		904


//--------------------- SYMBOLS --------------------------

	.type		.nv.reservedSmem.offset0,@object
	.size		.nv.reservedSmem.offset0,0x4
	.type		.nv.reservedSmem.cap,@object
	.size		.nv.reservedSmem.cap,0x4
